//
// Generated by NVIDIA NVVM Compiler
//
// Compiler Build ID: CL-36424714
// Cuda compilation tools, release 13.0, V13.0.88
// Based on NVVM 20.0.0
//

.version 9.0
.target sm_100
.address_size 64

	// .globl	_Z12hello_kernelv
.extern .func  (.param .b32 func_retval0) vprintf
(
	.param .b64 vprintf_param_0,
	.param .b64 vprintf_param_1
)
;
.global .align 1 .b8 $str[38] = {72, 101, 108, 108, 111, 32, 102, 114, 111, 109, 32, 98, 108, 111, 99, 107, 32, 58, 32, 37, 100, 44, 32, 116, 104, 114, 101, 97, 100, 73, 100, 32, 58, 32, 37, 100, 10};

.visible .entry _Z12hello_kernelv()
{
	.local .align 8 .b8 	__local_depot0[8];
	.reg .b64 	%SP;
	.reg .b64 	%SPL;
	.reg .b32 	%r<7>;
	.reg .b64 	%rd<5>;

	mov.u64 	%SPL, __local_depot0;
	cvta.local.u64 	%SP, %SPL;
	add.u64 	%rd1, %SP, 0;
	add.u64 	%rd2, %SPL, 0;
	mov.u32 	%r1, %ctaid.x;
	mov.u32 	%r2, %ntid.x;
	mov.u32 	%r3, %tid.x;
	mad.lo.s32 	%r4, %r1, %r2, %r3;
	st.local.v2.u32 	[%rd2], {%r1, %r4};
	mov.u64 	%rd3, $str;
	cvta.global.u64 	%rd4, %rd3;
	{ // callseq 0, 0
	.param .b64 param0;
	st.param.b64 	[param0], %rd4;
	.param .b64 param1;
	st.param.b64 	[param1], %rd1;
	.param .b32 retval0;
	call.uni (retval0), 
	vprintf, 
	(
	param0, 
	param1
	);
	ld.param.b32 	%r5, [retval0];
	} // callseq 0
	ret;

}


// ===== COMPILED SASS (sm_100) =====

	.target	sm_100

	.elftype	@"ET_EXEC"


//--------------------- .note.nv.tkinfo           --------------------------
	.section	.note.nv.tkinfo,"",@"SHT_NOTE"
	.sectionflags	@"SHF_NOTE_NV_TKINFO"
	.tkinfo
        /*0018*/ 	.word	0x00000002
        /*0030*/ 	.string	""
        /*0030*/ 	.string	"ptxas"
        /*0030*/ 	.string	"Cuda compilation tools, release 13.0, V13.0.88"
        /*0030*/ 	.string	"Build cuda_13.0.r13.0/compiler.36424714_0"
        /*0030*/ 	.string	"-arch sm_100 -m 64 "



//--------------------- .note.nv.cuinfo           --------------------------
	.section	.note.nv.cuinfo,"",@"SHT_NOTE"
	.sectionflags	@"SHF_NOTE_NV_CUINFO"
        /*0018*/ 	.short	0x0002
        /*001a*/ 	.short	0x0064
        /*001c*/ 	.short	0x0082
	.zero		2


//--------------------- .nv.info                  --------------------------
	.section	.nv.info,"",@"SHT_CUDA_INFO"
	.align	4


	//----- nvinfo : EIATTR_REGCOUNT
	.align		4
        /*0000*/ 	.byte	0x04, 0x2f
        /*0002*/ 	.short	(.L_2 - .L_1)
	.align		4
.L_1:
        /*0004*/ 	.word	index@(_Z12hello_kernelv)
        /*0008*/ 	.word	0x00000018


	//----- nvinfo : EIATTR_FRAME_SIZE
	.align		4
.L_2:
        /*000c*/ 	.byte	0x04, 0x11
        /*000e*/ 	.short	(.L_4 - .L_3)
	.align		4
.L_3:
        /*0010*/ 	.word	index@(_Z12hello_kernelv)
        /*0014*/ 	.word	0x00000008


	//----- nvinfo : EIATTR_MIN_STACK_SIZE
	.align		4
.L_4:
        /*0018*/ 	.byte	0x04, 0x12
        /*001a*/ 	.short	(.L_6 - .L_5)
	.align		4
.L_5:
        /*001c*/ 	.word	index@(_Z12hello_kernelv)
        /*0020*/ 	.word	0x00000008
.L_6:


//--------------------- .nv.compat                --------------------------
	.section	.nv.compat,"",@"SHT_CUDA_COMPAT_INFO"
	.align	4
        /*0000*/ 	.byte	0x02, 0x09, 0x00, 0x00, 0x02, 0x02, 0x01, 0x00, 0x02, 0x05, 0x05, 0x00, 0x03, 0x07, 0x01, 0x01
        /*0010*/ 	.byte	0x02, 0x03, 0x00, 0x00, 0x02, 0x06, 0x01, 0x00, 0x04, 0x0b, 0x08, 0x00, 0x09, 0x00, 0x00, 0x00
        /*0020*/ 	.byte	0x00, 0x00, 0x00, 0x00


//--------------------- .nv.info._Z12hello_kernelv --------------------------
	.section	.nv.info._Z12hello_kernelv,"",@"SHT_CUDA_INFO"
	.sectionflags	@""
	.align	4


	//----- nvinfo : EIATTR_CUDA_API_VERSION
	.align		4
        /*0000*/ 	.byte	0x04, 0x37
        /*0002*/ 	.short	(.L_8 - .L_7)
.L_7:
        /*0004*/ 	.word	0x00000082


	//----- nvinfo : EIATTR_SPARSE_MMA_MASK
	.align		4
.L_8:
        /*0008*/ 	.byte	0x03, 0x50
        /*000a*/ 	.short	0x0000


	//----- nvinfo : EIATTR_MAXREG_COUNT
	.align		4
        /*000c*/ 	.byte	0x03, 0x1b
        /*000e*/ 	.short	0x00ff


	//----- nvinfo : EIATTR_EXTERNS
	.align		4
        /*0010*/ 	.byte	0x04, 0x0f
        /*0012*/ 	.short	(.L_10 - .L_9)


	//   ....[0]....
	.align		4
.L_9:
        /*0014*/ 	.word	index@(vprintf)


	//----- nvinfo : EIATTR_MERCURY_ISA_VERSION
	.align		4
.L_10:
        /*0018*/ 	.byte	0x03, 0x5f
        /*001a*/ 	.short	0x0101


	//----- nvinfo : EIATTR_VRC_CTA_INIT_COUNT
	.align		4
        /*001c*/ 	.byte	0x02, 0x4a
	.zero		1
	.zero		1


	//----- nvinfo : EIATTR_SYSCALL_OFFSETS
	.align		4
        /*0020*/ 	.byte	0x04, 0x46
        /*0022*/ 	.short	(.L_12 - .L_11)


	//   ....[0]....
.L_11:
        /*0024*/ 	.word	0x00000110


	//----- nvinfo : EIATTR_EXIT_INSTR_OFFSETS
	.align		4
.L_12:
        /*0028*/ 	.byte	0x04, 0x1c
        /*002a*/ 	.short	(.L_14 - .L_13)


	//   ....[0]....
.L_13:
        /*002c*/ 	.word	0x00000120


	//----- nvinfo : EIATTR_SW_WAR
	.align		4
.L_14:
        /*0030*/ 	.byte	0x04, 0x36
        /*0032*/ 	.short	(.L_16 - .L_15)
.L_15:
        /*0034*/ 	.word	0x00000008
.L_16:


//--------------------- .nv.callgraph             --------------------------
	.section	.nv.callgraph,"",@"SHT_CUDA_CALLGRAPH"
	.align	4
	.sectionentsize	8
	.align		4
        /*0000*/ 	.word	0x00000000
	.align		4
        /*0004*/ 	.word	0xffffffff
	.align		4
        /*0008*/ 	.word	index@(_Z12hello_kernelv)
	.align		4
        /*000c*/ 	.word	index@(vprintf)
	.align		4
        /*0010*/ 	.word	0x00000000
	.align		4
        /*0014*/ 	.word	0xfffffffe
	.align		4
        /*0018*/ 	.word	0x00000000
	.align		4
        /*001c*/ 	.word	0xfffffffd
	.align		4
        /*0020*/ 	.word	0x00000000
	.align		4
        /*0024*/ 	.word	0xfffffffc


//--------------------- .nv.constant4             --------------------------
	.section	.nv.constant4,"a",@progbits
	.align	8
	.align		8
.nv.constant4:
        /*0000*/ 	.dword	vprintf
	.align		8
        /*0008*/ 	.dword	$str


//--------------------- .text._Z12hello_kernelv   --------------------------
	.section	.text._Z12hello_kernelv,"ax",@progbits
	.align	128
        .global         _Z12hello_kernelv
        .type           _Z12hello_kernelv,@function
        .size           _Z12hello_kernelv,(.L_x_2 - _Z12hello_kernelv)
        .other          _Z12hello_kernelv,@"STO_CUDA_ENTRY STV_DEFAULT"
_Z12hello_kernelv:
.text._Z12hello_kernelv:
[----:B------:R-:W0:Y:S01]  /*0000*/  LDC R1, c[0x0][0x37c] ;  /* 0x0000df00ff017b82 */ /* 0x000e220000000800 */
[----:B------:R-:W1:Y:S01]  /*0010*/  S2R R9, SR_TID.X ;  /* 0x0000000000097919 */ /* 0x000e620000002100 */
[----:B------:R-:W2:Y:S01]  /*0020*/  LDCU UR5, c[0x0][0x2fc] ;  /* 0x00005f80ff0577ac */ /* 0x000ea20008000800 */
[----:B0-----:R-:W-:Y:S01]  /*0030*/  VIADD R1, R1, 0xfffffff8 ;  /* 0xfffffff801017836 */ /* 0x001fe20000000000 */
[----:B------:R-:W-:Y:S01]  /*0040*/  MOV R0, 0x0 ;  /* 0x0000000000007802 */ /* 0x000fe20000000f00 */
[----:B------:R-:W1:Y:S01]  /*0050*/  S2R R8, SR_CTAID.X ;  /* 0x0000000000087919 */ /* 0x000e620000002500 */
[----:B------:R-:W1:Y:S02]  /*0060*/  LDCU UR6, c[0x0][0x360] ;  /* 0x00006c00ff0677ac */ /* 0x000e640008000800 */
[----:B------:R0:W3:Y:S01]  /*0070*/  LDC.64 R2, c[0x4][R0] ;  /* 0x0100000000027b82 */ /* 0x0000e20000000a00 */
[----:B------:R-:W4:Y:S02]  /*0080*/  LDCU UR4, c[0x0][0x2f8] ;  /* 0x00005f00ff0477ac */ /* 0x000f240008000800 */
[----:B----4-:R-:W-:-:S05]  /*0090*/  IADD3 R6, P0, PT, R1, UR4, RZ ;  /* 0x0000000401067c10 */ /* 0x010fca000ff1e0ff */
[----:B--2---:R-:W-:Y:S02]  /*00a0*/  IMAD.X R7, RZ, RZ, UR5, P0 ;  /* 0x00000005ff077e24 */ /* 0x004fe400080e06ff */
[----:B-1----:R-:W-:Y:S01]  /*00b0*/  IMAD R9, R8, UR6, R9 ;  /* 0x0000000608097c24 */ /* 0x002fe2000f8e0209 */
[----:B------:R-:W1:Y:S04]  /*00c0*/  LDCU.64 UR6, c[0x4][0x8] ;  /* 0x01000100ff0677ac */ /* 0x000e680008000a00 */
[----:B------:R0:W-:Y:S01]  /*00d0*/  STL.64 [R1], R8 ;  /* 0x0000000801007387 */ /* 0x0001e20000100a00 */
[----:B-1----:R-:W-:Y:S01]  /*00e0*/  IMAD.U32 R4, RZ, RZ, UR6 ;  /* 0x00000006ff047e24 */ /* 0x002fe2000f8e00ff */
[----:B0--3--:R-:W-:-:S07]  /*00f0*/  MOV R5, UR7 ;  /* 0x0000000700057c02 */ /* 0x009fce0008000f00 */
[----:B------:R-:W-:-:S07]  /*0100*/  LEPC R20, `(.L_x_0) ;  /* 0x000000001014794e */ /* 0x000fce0000000000 */
[----:B------:R-:W-:Y:S05]  /*0110*/  CALL.ABS.NOINC R2 ;  /* 0x0000000002007343 */ /* 0x000fea0003c00000 */
.L_x_0:
[----:B------:R-:W-:Y:S05]  /*0120*/  EXIT ;  /* 0x000000000000794d */ /* 0x000fea0003800000 */
.L_x_1:
[----:B------:R-:W-:-:S00]  /*0130*/  BRA `(.L_x_1) ;  /* 0xfffffffc00fc7947 */ /* 0x000fc0000383ffff */
[----:B------:R-:W-:-:S00]  /*0140*/  NOP ;  /* 0x0000000000007918 */ /* 0x000fc00000000000 */
        /* <DEDUP_REMOVED lines=11> */
.L_x_2:


//--------------------- .nv.global.init           --------------------------
	.section	.nv.global.init,"aw",@progbits
.nv.global.init:
	.type		$str,@object
	.size		$str,(.L_0 - $str)
$str:
        /*0000*/ 	.byte	0x48, 0x65, 0x6c, 0x6c, 0x6f, 0x20, 0x66, 0x72, 0x6f, 0x6d, 0x20, 0x62, 0x6c, 0x6f, 0x63, 0x6b
        /*0010*/ 	.byte	0x20, 0x3a, 0x20, 0x25, 0x64, 0x2c, 0x20, 0x74, 0x68, 0x72, 0x65, 0x61, 0x64, 0x49, 0x64, 0x20
        /*0020*/ 	.byte	0x3a, 0x20, 0x25, 0x64, 0x0a, 0x00
.L_0:


//--------------------- .nv.shared.reserved.0     --------------------------
	.section	.nv.shared.reserved.0,"aw",@nobits
	.weak		__nv_reservedSMEM_offset_0_alias
	.size		__nv_reservedSMEM_offset_0_alias, 0, 64
	.other		__nv_reservedSMEM_offset_0_alias,@"STO_CUDA_RESERVED_SHARED STV_DEFAULT"
__nv_reservedSMEM_offset_0_alias:
	.zero		0
	.zero		64


//--------------------- .nv.constant0._Z12hello_kernelv --------------------------
	.section	.nv.constant0._Z12hello_kernelv,"a",@progbits
	.sectionflags	@""
	.align	4
.nv.constant0._Z12hello_kernelv:
	.zero		896


//--------------------- SYMBOLS --------------------------

	.type		.nv.reservedSmem.offset0,@object
	.size		.nv.reservedSmem.offset0,0x4
	.type		vprintf,@function
